//
// Generated by NVIDIA NVVM Compiler
//
// Compiler Build ID: CL-36424714
// Cuda compilation tools, release 13.0, V13.0.88
// Based on NVVM 20.0.0
//

.version 9.0
.target sm_100
.address_size 64

	// .globl	_Z10checkIndexv
.extern .func  (.param .b32 func_retval0) vprintf
(
	.param .b64 vprintf_param_0,
	.param .b64 vprintf_param_1
)
;
.global .align 1 .b8 $str[25] = {116, 104, 114, 101, 97, 100, 32, 105, 100, 120, 58, 32, 32, 37, 100, 44, 32, 37, 100, 44, 32, 37, 100, 10};
.global .align 1 .b8 $str$1[25] = {98, 108, 111, 99, 107, 32, 105, 100, 120, 58, 32, 37, 100, 32, 44, 32, 32, 37, 100, 44, 32, 37, 100, 10};
.global .align 1 .b8 $str$2[24] = {98, 108, 111, 99, 107, 32, 100, 105, 109, 58, 32, 37, 100, 32, 44, 32, 37, 100, 44, 32, 37, 100, 10};
.global .align 1 .b8 $str$3[23] = {103, 114, 105, 100, 32, 100, 105, 109, 58, 32, 37, 100, 32, 44, 32, 37, 100, 44, 32, 37, 100, 10};
.global .align 1 .b8 $str$4[2] = {45};

.visible .entry _Z10checkIndexv()
{
	.local .align 8 .b8 	__local_depot0[16];
	.reg .b64 	%SP;
	.reg .b64 	%SPL;
	.reg .b32 	%r<23>;
	.reg .b64 	%rd<13>;

	mov.u64 	%SPL, __local_depot0;
	cvta.local.u64 	%SP, %SPL;
	add.u64 	%rd1, %SP, 0;
	add.u64 	%rd2, %SPL, 0;
	mov.u32 	%r1, %tid.x;
	mov.u32 	%r2, %tid.y;
	mov.u32 	%r3, %tid.z;
	st.local.v2.u32 	[%rd2], {%r1, %r2};
	st.local.u32 	[%rd2+8], %r3;
	mov.u64 	%rd3, $str;
	cvta.global.u64 	%rd4, %rd3;
	{ // callseq 0, 0
	.param .b64 param0;
	st.param.b64 	[param0], %rd4;
	.param .b64 param1;
	st.param.b64 	[param1], %rd1;
	.param .b32 retval0;
	call.uni (retval0), 
	vprintf, 
	(
	param0, 
	param1
	);
	ld.param.b32 	%r4, [retval0];
	} // callseq 0
	mov.u32 	%r6, %ctaid.x;
	mov.u32 	%r7, %ctaid.y;
	mov.u32 	%r8, %ctaid.z;
	st.local.v2.u32 	[%rd2], {%r6, %r7};
	st.local.u32 	[%rd2+8], %r8;
	mov.u64 	%rd5, $str$1;
	cvta.global.u64 	%rd6, %rd5;
	{ // callseq 1, 0
	.param .b64 param0;
	st.param.b64 	[param0], %rd6;
	.param .b64 param1;
	st.param.b64 	[param1], %rd1;
	.param .b32 retval0;
	call.uni (retval0), 
	vprintf, 
	(
	param0, 
	param1
	);
	ld.param.b32 	%r9, [retval0];
	} // callseq 1
	mov.u32 	%r11, %ntid.x;
	mov.u32 	%r12, %ntid.y;
	mov.u32 	%r13, %ntid.z;
	st.local.v2.u32 	[%rd2], {%r11, %r12};
	st.local.u32 	[%rd2+8], %r13;
	mov.u64 	%rd7, $str$2;
	cvta.global.u64 	%rd8, %rd7;
	{ // callseq 2, 0
	.param .b64 param0;
	st.param.b64 	[param0], %rd8;
	.param .b64 param1;
	st.param.b64 	[param1], %rd1;
	.param .b32 retval0;
	call.uni (retval0), 
	vprintf, 
	(
	param0, 
	param1
	);
	ld.param.b32 	%r14, [retval0];
	} // callseq 2
	mov.u32 	%r16, %nctaid.x;
	mov.u32 	%r17, %nctaid.y;
	mov.u32 	%r18, %nctaid.z;
	st.local.v2.u32 	[%rd2], {%r16, %r17};
	st.local.u32 	[%rd2+8], %r18;
	mov.u64 	%rd9, $str$3;
	cvta.global.u64 	%rd10, %rd9;
	{ // callseq 3, 0
	.param .b64 param0;
	st.param.b64 	[param0], %rd10;
	.param .b64 param1;
	st.param.b64 	[param1], %rd1;
	.param .b32 retval0;
	call.uni (retval0), 
	vprintf, 
	(
	param0, 
	param1
	);
	ld.param.b32 	%r19, [retval0];
	} // callseq 3
	mov.u64 	%rd11, $str$4;
	cvta.global.u64 	%rd12, %rd11;
	{ // callseq 4, 0
	.param .b64 param0;
	st.param.b64 	[param0], %rd12;
	.param .b64 param1;
	st.param.b64 	[param1], 0;
	.param .b32 retval0;
	call.uni (retval0), 
	vprintf, 
	(
	param0, 
	param1
	);
	ld.param.b32 	%r21, [retval0];
	} // callseq 4
	ret;

}


// ===== COMPILED SASS (sm_100) =====

	.target	sm_100

	.elftype	@"ET_EXEC"


//--------------------- .note.nv.tkinfo           --------------------------
	.section	.note.nv.tkinfo,"",@"SHT_NOTE"
	.sectionflags	@"SHF_NOTE_NV_TKINFO"
	.tkinfo
        /*0018*/ 	.word	0x00000002
        /*0030*/ 	.string	""
        /*0030*/ 	.string	"ptxas"
        /*0030*/ 	.string	"Cuda compilation tools, release 13.0, V13.0.88"
        /*0030*/ 	.string	"Build cuda_13.0.r13.0/compiler.36424714_0"
        /*0030*/ 	.string	"-arch sm_100 -m 64 "



//--------------------- .note.nv.cuinfo           --------------------------
	.section	.note.nv.cuinfo,"",@"SHT_NOTE"
	.sectionflags	@"SHF_NOTE_NV_CUINFO"
        /*0018*/ 	.short	0x0002
        /*001a*/ 	.short	0x0064
        /*001c*/ 	.short	0x0082
	.zero		2


//--------------------- .nv.info                  --------------------------
	.section	.nv.info,"",@"SHT_CUDA_INFO"
	.align	4


	//----- nvinfo : EIATTR_REGCOUNT
	.align		4
        /*0000*/ 	.byte	0x04, 0x2f
        /*0002*/ 	.short	(.L_6 - .L_5)
	.align		4
.L_5:
        /*0004*/ 	.word	index@(_Z10checkIndexv)
        /*0008*/ 	.word	0x00000018


	//----- nvinfo : EIATTR_FRAME_SIZE
	.align		4
.L_6:
        /*000c*/ 	.byte	0x04, 0x11
        /*000e*/ 	.short	(.L_8 - .L_7)
	.align		4
.L_7:
        /*0010*/ 	.word	index@(_Z10checkIndexv)
        /*0014*/ 	.word	0x00000010


	//----- nvinfo : EIATTR_MIN_STACK_SIZE
	.align		4
.L_8:
        /*0018*/ 	.byte	0x04, 0x12
        /*001a*/ 	.short	(.L_10 - .L_9)
	.align		4
.L_9:
        /*001c*/ 	.word	index@(_Z10checkIndexv)
        /*0020*/ 	.word	0x00000010
.L_10:


//--------------------- .nv.compat                --------------------------
	.section	.nv.compat,"",@"SHT_CUDA_COMPAT_INFO"
	.align	4
        /*0000*/ 	.byte	0x02, 0x09, 0x00, 0x00, 0x02, 0x02, 0x01, 0x00, 0x02, 0x05, 0x05, 0x00, 0x03, 0x07, 0x01, 0x01
        /*0010*/ 	.byte	0x02, 0x03, 0x00, 0x00, 0x02, 0x06, 0x01, 0x00, 0x04, 0x0b, 0x08, 0x00, 0x09, 0x00, 0x00, 0x00
        /*0020*/ 	.byte	0x00, 0x00, 0x00, 0x00


//--------------------- .nv.info._Z10checkIndexv  --------------------------
	.section	.nv.info._Z10checkIndexv,"",@"SHT_CUDA_INFO"
	.sectionflags	@""
	.align	4


	//----- nvinfo : EIATTR_CUDA_API_VERSION
	.align		4
        /*0000*/ 	.byte	0x04, 0x37
        /*0002*/ 	.short	(.L_12 - .L_11)
.L_11:
        /*0004*/ 	.word	0x00000082


	//----- nvinfo : EIATTR_SPARSE_MMA_MASK
	.align		4
.L_12:
        /*0008*/ 	.byte	0x03, 0x50
        /*000a*/ 	.short	0x0000


	//----- nvinfo : EIATTR_MAXREG_COUNT
	.align		4
        /*000c*/ 	.byte	0x03, 0x1b
        /*000e*/ 	.short	0x00ff


	//----- nvinfo : EIATTR_EXTERNS
	.align		4
        /*0010*/ 	.byte	0x04, 0x0f
        /*0012*/ 	.short	(.L_14 - .L_13)


	//   ....[0]....
	.align		4
.L_13:
        /*0014*/ 	.word	index@(vprintf)


	//----- nvinfo : EIATTR_MERCURY_ISA_VERSION
	.align		4
.L_14:
        /*0018*/ 	.byte	0x03, 0x5f
        /*001a*/ 	.short	0x0101


	//----- nvinfo : EIATTR_VRC_CTA_INIT_COUNT
	.align		4
        /*001c*/ 	.byte	0x02, 0x4a
	.zero		1
	.zero		1


	//----- nvinfo : EIATTR_SYSCALL_OFFSETS
	.align		4
        /*0020*/ 	.byte	0x04, 0x46
        /*0022*/ 	.short	(.L_16 - .L_15)


	//   ....[0]....
.L_15:
        /*0024*/ 	.word	0x00000130


	//   ....[1]....
        /*0028*/ 	.word	0x00000200


	//   ....[2]....
        /*002c*/ 	.word	0x000002d0


	//   ....[3]....
        /*0030*/ 	.word	0x000003a0


	//   ....[4]....
        /*0034*/ 	.word	0x00000410


	//----- nvinfo : EIATTR_EXIT_INSTR_OFFSETS
	.align		4
.L_16:
        /*0038*/ 	.byte	0x04, 0x1c
        /*003a*/ 	.short	(.L_18 - .L_17)


	//   ....[0]....
.L_17:
        /*003c*/ 	.word	0x00000420


	//----- nvinfo : EIATTR_SW_WAR
	.align		4
.L_18:
        /*0040*/ 	.byte	0x04, 0x36
        /*0042*/ 	.short	(.L_20 - .L_19)
.L_19:
        /*0044*/ 	.word	0x00000008
.L_20:


//--------------------- .nv.callgraph             --------------------------
	.section	.nv.callgraph,"",@"SHT_CUDA_CALLGRAPH"
	.align	4
	.sectionentsize	8
	.align		4
        /*0000*/ 	.word	0x00000000
	.align		4
        /*0004*/ 	.word	0xffffffff
	.align		4
        /*0008*/ 	.word	index@(_Z10checkIndexv)
	.align		4
        /*000c*/ 	.word	index@(vprintf)
	.align		4
        /*0010*/ 	.word	0x00000000
	.align		4
        /*0014*/ 	.word	0xfffffffe
	.align		4
        /*0018*/ 	.word	0x00000000
	.align		4
        /*001c*/ 	.word	0xfffffffd
	.align		4
        /*0020*/ 	.word	0x00000000
	.align		4
        /*0024*/ 	.word	0xfffffffc


//--------------------- .nv.constant4             --------------------------
	.section	.nv.constant4,"a",@progbits
	.align	8
	.align		8
.nv.constant4:
        /*0000*/ 	.dword	vprintf
	.align		8
        /*0008*/ 	.dword	$str
	.align		8
        /*0010*/ 	.dword	$str$1
	.align		8
        /*0018*/ 	.dword	$str$2
	.align		8
        /*0020*/ 	.dword	$str$3
	.align		8
        /*0028*/ 	.dword	$str$4


//--------------------- .text._Z10checkIndexv     --------------------------
	.section	.text._Z10checkIndexv,"ax",@progbits
	.align	128
        .global         _Z10checkIndexv
        .type           _Z10checkIndexv,@function
        .size           _Z10checkIndexv,(.L_x_6 - _Z10checkIndexv)
        .other          _Z10checkIndexv,@"STO_CUDA_ENTRY STV_DEFAULT"
_Z10checkIndexv:
.text._Z10checkIndexv:
[----:B------:R-:W0:Y:S01]  /*0000*/  LDC R1, c[0x0][0x37c] ;  /* 0x0000df00ff017b82 */ /* 0x000e220000000800 */
[----:B------:R-:W1:Y:S01]  /*0010*/  S2R R10, SR_TID.X ;  /* 0x00000000000a7919 */ /* 0x000e620000002100 */
[----:B------:R-:W2:Y:S01]  /*0020*/  LDCU UR4, c[0x0][0x2f8] ;  /* 0x00005f00ff0477ac */ /* 0x000ea20008000800 */
[----:B0-----:R-:W-:Y:S01]  /*0030*/  VIADD R1, R1, 0xfffffff0 ;  /* 0xfffffff001017836 */ /* 0x001fe20000000000 */
[----:B------:R-:W-:Y:S01]  /*0040*/  MOV R2, 0x0 ;  /* 0x0000000000027802 */ /* 0x000fe20000000f00 */
[----:B------:R-:W1:Y:S01]  /*0050*/  S2R R11, SR_TID.Y ;  /* 0x00000000000b7919 */ /* 0x000e620000002200 */
[----:B------:R-:W0:Y:S02]  /*0060*/  LDCU UR5, c[0x0][0x2fc] ;  /* 0x00005f80ff0577ac */ /* 0x000e240008000800 */
[----:B------:R3:W4:Y:S01]  /*0070*/  LDC.64 R8, c[0x4][R2] ;  /* 0x0100000002087b82 */ /* 0x0007220000000a00 */
[----:B------:R-:W5:Y:S01]  /*0080*/  S2R R0, SR_TID.Z ;  /* 0x0000000000007919 */ /* 0x000f620000002300 */
[----:B------:R-:W3:Y:S01]  /*0090*/  LDCU.64 UR6, c[0x4][0x8] ;  /* 0x01000100ff0677ac */ /* 0x000ee20008000a00 */
[----:B--2---:R-:W-:-:S05]  /*00a0*/  IADD3 R17, P0, PT, R1, UR4, RZ ;  /* 0x0000000401117c10 */ /* 0x004fca000ff1e0ff */
[----:B0-----:R-:W-:Y:S02]  /*00b0*/  IMAD.X R16, RZ, RZ, UR5, P0 ;  /* 0x00000005ff107e24 */ /* 0x001fe400080e06ff */
[----:B------:R-:W-:Y:S01]  /*00c0*/  IMAD.MOV.U32 R6, RZ, RZ, R17 ;  /* 0x000000ffff067224 */ /* 0x000fe200078e0011 */
[----:B---3--:R-:W-:Y:S01]  /*00d0*/  MOV R4, UR6 ;  /* 0x0000000600047c02 */ /* 0x008fe20008000f00 */
[----:B------:R-:W-:Y:S01]  /*00e0*/  IMAD.U32 R5, RZ, RZ, UR7 ;  /* 0x00000007ff057e24 */ /* 0x000fe2000f8e00ff */
[----:B------:R-:W-:Y:S01]  /*00f0*/  MOV R7, R16 ;  /* 0x0000001000077202 */ /* 0x000fe20000000f00 */
[----:B-1----:R0:W-:Y:S04]  /*0100*/  STL.64 [R1], R10 ;  /* 0x0000000a01007387 */ /* 0x0021e80000100a00 */
[----:B-----5:R0:W-:Y:S02]  /*0110*/  STL [R1+0x8], R0 ;  /* 0x0000080001007387 */ /* 0x0201e40000100800 */
[----:B------:R-:W-:-:S07]  /*0120*/  LEPC R20, `(.L_x_0) ;  /* 0x000000001014794e */ /* 0x000fce0000000000 */
[----:B0---4-:R-:W-:Y:S05]  /*0130*/  CALL.ABS.NOINC R8 ;  /* 0x0000000008007343 */ /* 0x011fea0003c00000 */
.L_x_0:
[----:B------:R-:W0:Y:S01]  /*0140*/  S2R R8, SR_CTAID.X ;  /* 0x0000000000087919 */ /* 0x000e220000002500 */
[----:B------:R1:W2:Y:S01]  /*0150*/  LDC.64 R10, c[0x4][R2] ;  /* 0x01000000020a7b82 */ /* 0x0002a20000000a00 */
[----:B------:R-:W3:Y:S01]  /*0160*/  LDCU.64 UR4, c[0x4][0x10] ;  /* 0x01000200ff0477ac */ /* 0x000ee20008000a00 */
[----:B------:R-:W-:Y:S01]  /*0170*/  MOV R6, R17 ;  /* 0x0000001100067202 */ /* 0x000fe20000000f00 */
[----:B------:R-:W0:Y:S01]  /*0180*/  S2R R9, SR_CTAID.Y ;  /* 0x0000000000097919 */ /* 0x000e220000002600 */
[----:B------:R-:W-:Y:S01]  /*0190*/  IMAD.MOV.U32 R7, RZ, RZ, R16 ;  /* 0x000000ffff077224 */ /* 0x000fe200078e0010 */
[----:B------:R-:W4:Y:S01]  /*01a0*/  S2R R0, SR_CTAID.Z ;  /* 0x0000000000007919 */ /* 0x000f220000002700 */
[----:B---3--:R-:W-:Y:S02]  /*01b0*/  IMAD.U32 R4, RZ, RZ, UR4 ;  /* 0x00000004ff047e24 */ /* 0x008fe4000f8e00ff */
[----:B------:R-:W-:Y:S01]  /*01c0*/  IMAD.U32 R5, RZ, RZ, UR5 ;  /* 0x00000005ff057e24 */ /* 0x000fe2000f8e00ff */
[----:B0-----:R1:W-:Y:S04]  /*01d0*/  STL.64 [R1], R8 ;  /* 0x0000000801007387 */ /* 0x0013e80000100a00 */
[----:B----4-:R1:W-:Y:S02]  /*01e0*/  STL [R1+0x8], R0 ;  /* 0x0000080001007387 */ /* 0x0103e40000100800 */
[----:B------:R-:W-:-:S07]  /*01f0*/  LEPC R20, `(.L_x_1) ;  /* 0x000000001014794e */ /* 0x000fce0000000000 */
[----:B-12---:R-:W-:Y:S05]  /*0200*/  CALL.ABS.NOINC R10 ;  /* 0x000000000a007343 */ /* 0x006fea0003c00000 */
.L_x_1:
[----:B------:R-:W0:Y:S01]  /*0210*/  LDC R8, c[0x0][0x360] ;  /* 0x0000d800ff087b82 */ /* 0x000e220000000800 */
[----:B------:R-:W1:Y:S01]  /*0220*/  LDCU.64 UR4, c[0x4][0x18] ;  /* 0x01000300ff0477ac */ /* 0x000e620008000a00 */
[----:B------:R-:W-:Y:S02]  /*0230*/  IMAD.MOV.U32 R6, RZ, RZ, R17 ;  /* 0x000000ffff067224 */ /* 0x000fe400078e0011 */
[----:B------:R-:W-:-:S04]  /*0240*/  IMAD.MOV.U32 R7, RZ, RZ, R16 ;  /* 0x000000ffff077224 */ /* 0x000fc800078e0010 */
[----:B------:R-:W0:Y:S08]  /*0250*/  LDC R9, c[0x0][0x364] ;  /* 0x0000d900ff097b82 */ /* 0x000e300000000800 */
[----:B------:R-:W2:Y:S01]  /*0260*/  LDC R0, c[0x0][0x368] ;  /* 0x0000da00ff007b82 */ /* 0x000ea20000000800 */
[----:B-1----:R-:W-:Y:S01]  /*0270*/  IMAD.U32 R4, RZ, RZ, UR4 ;  /* 0x00000004ff047e24 */ /* 0x002fe2000f8e00ff */
[----:B------:R-:W-:-:S06]  /*0280*/  MOV R5, UR5 ;  /* 0x0000000500057c02 */ /* 0x000fcc0008000f00 */
[----:B------:R1:W3:Y:S01]  /*0290*/  LDC.64 R10, c[0x4][R2] ;  /* 0x01000000020a7b82 */ /* 0x0002e20000000a00 */
[----:B0-----:R1:W-:Y:S04]  /*02a0*/  STL.64 [R1], R8 ;  /* 0x0000000801007387 */ /* 0x0013e80000100a00 */
[----:B--2---:R1:W-:Y:S02]  /*02b0*/  STL [R1+0x8], R0 ;  /* 0x0000080001007387 */ /* 0x0043e40000100800 */
[----:B------:R-:W-:-:S07]  /*02c0*/  LEPC R20, `(.L_x_2) ;  /* 0x000000001014794e */ /* 0x000fce0000000000 */
[----:B-1-3--:R-:W-:Y:S05]  /*02d0*/  CALL.ABS.NOINC R10 ;  /* 0x000000000a007343 */ /* 0x00afea0003c00000 */
.L_x_2:
[----:B------:R-:W0:Y:S01]  /*02e0*/  LDC R8, c[0x0][0x370] ;  /* 0x0000dc00ff087b82 */ /* 0x000e220000000800 */
[----:B------:R-:W1:Y:S01]  /*02f0*/  LDCU.64 UR4, c[0x4][0x20] ;  /* 0x01000400ff0477ac */ /* 0x000e620008000a00 */
[----:B------:R-:W-:Y:S01]  /*0300*/  IMAD.MOV.U32 R6, RZ, RZ, R17 ;  /* 0x000000ffff067224 */ /* 0x000fe200078e0011 */
[----:B------:R-:W-:-:S05]  /*0310*/  MOV R7, R16 ;  /* 0x0000001000077202 */ /* 0x000fca0000000f00 */
[----:B------:R-:W0:Y:S08]  /*0320*/  LDC R9, c[0x0][0x374] ;  /* 0x0000dd00ff097b82 */ /* 0x000e300000000800 */
[----:B------:R-:W2:Y:S01]  /*0330*/  LDC R0, c[0x0][0x378] ;  /* 0x0000de00ff007b82 */ /* 0x000ea20000000800 */
[----:B-1----:R-:W-:Y:S01]  /*0340*/  MOV R4, UR4 ;  /* 0x0000000400047c02 */ /* 0x002fe20008000f00 */
[----:B------:R-:W-:-:S06]  /*0350*/  IMAD.U32 R5, RZ, RZ, UR5 ;  /* 0x00000005ff057e24 */ /* 0x000fcc000f8e00ff */
[----:B------:R1:W3:Y:S01]  /*0360*/  LDC.64 R10, c[0x4][R2] ;  /* 0x01000000020a7b82 */ /* 0x0002e20000000a00 */
[----:B0-----:R1:W-:Y:S04]  /*0370*/  STL.64 [R1], R8 ;  /* 0x0000000801007387 */ /* 0x0013e80000100a00 */
[----:B--2---:R1:W-:Y:S02]  /*0380*/  STL [R1+0x8], R0 ;  /* 0x0000080001007387 */ /* 0x0043e40000100800 */
[----:B------:R-:W-:-:S07]  /*0390*/  LEPC R20, `(.L_x_3) ;  /* 0x000000001014794e */ /* 0x000fce0000000000 */
[----:B-1-3--:R-:W-:Y:S05]  /*03a0*/  CALL.ABS.NOINC R10 ;  /* 0x000000000a007343 */ /* 0x00afea0003c00000 */
.L_x_3:
[----:B------:R-:W0:Y:S01]  /*03b0*/  LDC.64 R2, c[0x4][R2] ;  /* 0x0100000002027b82 */ /* 0x000e220000000a00 */
[----:B------:R-:W1:Y:S01]  /*03c0*/  LDCU.64 UR4, c[0x4][0x28] ;  /* 0x01000500ff0477ac */ /* 0x000e620008000a00 */
[----:B------:R-:W-:Y:S01]  /*03d0*/  CS2R R6, SRZ ;  /* 0x0000000000067805 */ /* 0x000fe2000001ff00 */
[----:B-1----:R-:W-:Y:S01]  /*03e0*/  IMAD.U32 R4, RZ, RZ, UR4 ;  /* 0x00000004ff047e24 */ /* 0x002fe2000f8e00ff */
[----:B------:R-:W-:-:S07]  /*03f0*/  MOV R5, UR5 ;  /* 0x0000000500057c02 */ /* 0x000fce0008000f00 */
[----:B------:R-:W-:-:S07]  /*0400*/  LEPC R20, `(.L_x_4) ;  /* 0x000000001014794e */ /* 0x000fce0000000000 */
[----:B0-----:R-:W-:Y:S05]  /*0410*/  CALL.ABS.NOINC R2 ;  /* 0x0000000002007343 */ /* 0x001fea0003c00000 */
.L_x_4:
[----:B------:R-:W-:Y:S05]  /*0420*/  EXIT ;  /* 0x000000000000794d */ /* 0x000fea0003800000 */
.L_x_5:
[----:B------:R-:W-:-:S00]  /*0430*/  BRA `(.L_x_5) ;  /* 0xfffffffc00fc7947 */ /* 0x000fc0000383ffff */
[----:B------:R-:W-:-:S00]  /*0440*/  NOP ;  /* 0x0000000000007918 */ /* 0x000fc00000000000 */
        /* <DEDUP_REMOVED lines=11> */
.L_x_6:


//--------------------- .nv.global.init           --------------------------
	.section	.nv.global.init,"aw",@progbits
.nv.global.init:
	.type		$str$4,@object
	.size		$str$4,($str$3 - $str$4)
$str$4:
        /*0000*/ 	.byte	0x2d, 0x00
	.type		$str$3,@object
	.size		$str$3,($str$2 - $str$3)
$str$3:
        /*0002*/ 	.byte	0x67, 0x72, 0x69, 0x64, 0x20, 0x64, 0x69, 0x6d, 0x3a, 0x20, 0x25, 0x64, 0x20, 0x2c, 0x20, 0x25
        /*0012*/ 	.byte	0x64, 0x2c, 0x20, 0x25, 0x64, 0x0a, 0x00
	.type		$str$2,@object
	.size		$str$2,($str - $str$2)
$str$2:
        /*0019*/ 	.byte	0x62, 0x6c, 0x6f, 0x63, 0x6b, 0x20, 0x64, 0x69, 0x6d, 0x3a, 0x20, 0x25, 0x64, 0x20, 0x2c, 0x20
        /*0029*/ 	.byte	0x25, 0x64, 0x2c, 0x20, 0x25, 0x64, 0x0a, 0x00
	.type		$str,@object
	.size		$str,($str$1 - $str)
$str:
        /*0031*/ 	.byte	0x74, 0x68, 0x72, 0x65, 0x61, 0x64, 0x20, 0x69, 0x64, 0x78, 0x3a, 0x20, 0x20, 0x25, 0x64, 0x2c
        /*0041*/ 	.byte	0x20, 0x25, 0x64, 0x2c, 0x20, 0x25, 0x64, 0x0a, 0x00
	.type		$str$1,@object
	.size		$str$1,(.L_1 - $str$1)
$str$1:
        /*004a*/ 	.byte	0x62, 0x6c, 0x6f, 0x63, 0x6b, 0x20, 0x69, 0x64, 0x78, 0x3a, 0x20, 0x25, 0x64, 0x20, 0x2c, 0x20
        /*005a*/ 	.byte	0x20, 0x25, 0x64, 0x2c, 0x20, 0x25, 0x64, 0x0a, 0x00
.L_1:


//--------------------- .nv.shared.reserved.0     --------------------------
	.section	.nv.shared.reserved.0,"aw",@nobits
	.weak		__nv_reservedSMEM_offset_0_alias
	.size		__nv_reservedSMEM_offset_0_alias, 0, 64
	.other		__nv_reservedSMEM_offset_0_alias,@"STO_CUDA_RESERVED_SHARED STV_DEFAULT"
__nv_reservedSMEM_offset_0_alias:
	.zero		0
	.zero		64


//--------------------- .nv.constant0._Z10checkIndexv --------------------------
	.section	.nv.constant0._Z10checkIndexv,"a",@progbits
	.sectionflags	@""
	.align	4
.nv.constant0._Z10checkIndexv:
	.zero		896


//--------------------- SYMBOLS --------------------------

	.type		.nv.reservedSmem.offset0,@object
	.size		.nv.reservedSmem.offset0,0x4
	.type		vprintf,@function
